	.headerflags	@"EF_CUDA_TEXMODE_UNIFIED EF_CUDA_64BIT_ADDRESS EF_CUDA_SM89 EF_CUDA_VIRTUAL_SM(EF_CUDA_SM89)"
	.elftype	@"ET_EXEC"


//--------------------- .nv.info                  --------------------------
	.section	.nv.info,"",@"SHT_CUDA_INFO"
	.align	4


	//----- nvinfo : EIATTR_REGCOUNT
	.align		4
        /*0000*/ 	.byte	0x04, 0x2f
        /*0002*/ 	.short	(.L_1 - .L_0)
	.align		4
.L_0:
        /*0004*/ 	.word	index@(triton__0d1d2d3d45de)
        /*0008*/ 	.word	0x00000014


	//----- nvinfo : EIATTR_MAX_STACK_SIZE
	.align		4
.L_1:
        /*000c*/ 	.byte	0x04, 0x23
        /*000e*/ 	.short	(.L_3 - .L_2)
	.align		4
.L_2:
        /*0010*/ 	.word	index@(triton__0d1d2d3d45de)
        /*0014*/ 	.word	0x00000000


	//----- nvinfo : EIATTR_MIN_STACK_SIZE
	.align		4
.L_3:
        /*0018*/ 	.byte	0x04, 0x12
        /*001a*/ 	.short	(.L_5 - .L_4)
	.align		4
.L_4:
        /*001c*/ 	.word	index@(triton__0d1d2d3d45de)
        /*0020*/ 	.word	0x00000000


	//----- nvinfo : EIATTR_FRAME_SIZE
	.align		4
.L_5:
        /*0024*/ 	.byte	0x04, 0x11
        /*0026*/ 	.short	(.L_7 - .L_6)
	.align		4
.L_6:
        /*0028*/ 	.word	index@(triton__0d1d2d3d45de)
        /*002c*/ 	.word	0x00000000
.L_7:


//--------------------- .nv.info.triton__0d1d2d3d45de --------------------------
	.section	.nv.info.triton__0d1d2d3d45de,"",@"SHT_CUDA_INFO"
	.align	4


	//----- nvinfo : EIATTR_CUDA_API_VERSION
	.align		4
        /*0000*/ 	.byte	0x04, 0x37
        /*0002*/ 	.short	(.L_9 - .L_8)
.L_8:
        /*0004*/ 	.word	0x0000007b


	//----- nvinfo : EIATTR_PARAM_CBANK
	.align		4
.L_9:
        /*0008*/ 	.byte	0x04, 0x0a
        /*000a*/ 	.short	(.L_11 - .L_10)
	.align		4
.L_10:
        /*000c*/ 	.word	index@(.nv.constant0.triton__0d1d2d3d45de)
        /*0010*/ 	.short	0x0160
        /*0012*/ 	.short	0x0028


	//----- nvinfo : EIATTR_CBANK_PARAM_SIZE
	.align		4
.L_11:
        /*0014*/ 	.byte	0x03, 0x19
        /*0016*/ 	.short	0x0028


	//----- nvinfo : EIATTR_KPARAM_INFO
	.align		4
        /*0018*/ 	.byte	0x04, 0x17
        /*001a*/ 	.short	(.L_13 - .L_12)
.L_12:
        /*001c*/ 	.word	0x00000000
        /*0020*/ 	.short	0x0005
        /*0022*/ 	.short	0x0024
        /*0024*/ 	.byte	0x00, 0xf0, 0x11, 0x00


	//----- nvinfo : EIATTR_KPARAM_INFO
	.align		4
.L_13:
        /*0028*/ 	.byte	0x04, 0x17
        /*002a*/ 	.short	(.L_15 - .L_14)
.L_14:
        /*002c*/ 	.word	0x00000000
        /*0030*/ 	.short	0x0004
        /*0032*/ 	.short	0x0020
        /*0034*/ 	.byte	0x00, 0xf0, 0x11, 0x00


	//----- nvinfo : EIATTR_KPARAM_INFO
	.align		4
.L_15:
        /*0038*/ 	.byte	0x04, 0x17
        /*003a*/ 	.short	(.L_17 - .L_16)
.L_16:
        /*003c*/ 	.word	0x00000000
        /*0040*/ 	.short	0x0003
        /*0042*/ 	.short	0x0018
        /*0044*/ 	.byte	0x00, 0xf0, 0x21, 0x00


	//----- nvinfo : EIATTR_KPARAM_INFO
	.align		4
.L_17:
        /*0048*/ 	.byte	0x04, 0x17
        /*004a*/ 	.short	(.L_19 - .L_18)
.L_18:
        /*004c*/ 	.word	0x00000000
        /*0050*/ 	.short	0x0002
        /*0052*/ 	.short	0x0010
        /*0054*/ 	.byte	0x00, 0xf0, 0x21, 0x00


	//----- nvinfo : EIATTR_KPARAM_INFO
	.align		4
.L_19:
        /*0058*/ 	.byte	0x04, 0x17
        /*005a*/ 	.short	(.L_21 - .L_20)
.L_20:
        /*005c*/ 	.word	0x00000000
        /*0060*/ 	.short	0x0001
        /*0062*/ 	.short	0x0008
        /*0064*/ 	.byte	0x00, 0xf0, 0x21, 0x00


	//----- nvinfo : EIATTR_KPARAM_INFO
	.align		4
.L_21:
        /*0068*/ 	.byte	0x04, 0x17
        /*006a*/ 	.short	(.L_23 - .L_22)
.L_22:
        /*006c*/ 	.word	0x00000000
        /*0070*/ 	.short	0x0000
        /*0072*/ 	.short	0x0000
        /*0074*/ 	.byte	0x00, 0xf0, 0x21, 0x00


	//----- nvinfo : EIATTR_MAXREG_COUNT
	.align		4
.L_23:
        /*0078*/ 	.byte	0x03, 0x1b
        /*007a*/ 	.short	0x00ff


	//----- nvinfo : EIATTR_EXIT_INSTR_OFFSETS
	.align		4
        /*007c*/ 	.byte	0x04, 0x1c
        /*007e*/ 	.short	(.L_25 - .L_24)


	//   ....[0]....
.L_24:
        /*0080*/ 	.word	0x00000550


	//   ....[1]....
        /*0084*/ 	.word	0x00000570


	//----- nvinfo : EIATTR_MAX_THREADS
	.align		4
.L_25:
        /*0088*/ 	.byte	0x04, 0x05
        /*008a*/ 	.short	(.L_27 - .L_26)
.L_26:
        /*008c*/ 	.word	0x00000100
        /*0090*/ 	.word	0x00000001
        /*0094*/ 	.word	0x00000001
.L_27:


//--------------------- .nv.rel.action            --------------------------
	.section	.nv.rel.action,"",@"SHT_CUDA_RELOCINFO"
	.align	8
	.sectionentsize	8
        /*0000*/ 	.byte	0x73, 0x00, 0x00, 0x00, 0x00, 0x00, 0x00, 0x00, 0x00, 0x00, 0x00, 0x11, 0x25, 0x00, 0x05, 0x36


//--------------------- .nv.constant0.triton__0d1d2d3d45de --------------------------
	.section	.nv.constant0.triton__0d1d2d3d45de,"a",@progbits
	.align	4
.nv.constant0.triton__0d1d2d3d45de:
	.zero		392


//--------------------- .text.triton__0d1d2d3d45de --------------------------
	.section	.text.triton__0d1d2d3d45de,"ax",@progbits
	.sectioninfo	@"SHI_REGISTERS=20"
	.align	128
        .global         triton__0d1d2d3d45de
        .type           triton__0d1d2d3d45de,@function
        .size           triton__0d1d2d3d45de,(.L_x_1 - triton__0d1d2d3d45de)
        .other          triton__0d1d2d3d45de,@"STO_CUDA_ENTRY STV_DEFAULT"
triton__0d1d2d3d45de:
.text.triton__0d1d2d3d45de:
[----:B------:R-:W-:-:S02]  /*0000*/  IMAD.MOV.U32 R1, RZ, RZ, c[0x0][0x28] ;  /* 0x00000a00ff017624 */ /* 0x000fc400078e00ff */
[----:B------:R-:W-:Y:S01]  /*0010*/  IABS R9, c[0x0][0x180] ;  /* 0x0000600000097a13 */ /* 0x000fe20000000000 */
[----:B------:R-:W0:Y:S01]  /*0020*/  S2R R0, SR_TID.X ;  /* 0x0000000000007919 */ /* 0x000e220000002100 */
[----:B------:R-:W-:Y:S01]  /*0030*/  PRMT R13, RZ, 0x7610, R13 ;  /* 0x00007610ff0d7816 */ /* 0x000fe2000000000d */
[----:B------:R-:W-:Y:S01]  /*0040*/  IMAD.MOV.U32 R12, RZ, RZ, RZ ;  /* 0x000000ffff0c7224 */ /* 0x000fe200078e00ff */
[----:B------:R-:W1:Y:S01]  /*0050*/  I2F.RP R5, R9 ;  /* 0x0000000900057306 */ /* 0x000e620000209400 */
[----:B------:R-:W2:Y:S01]  /*0060*/  S2R R7, SR_CTAID.X ;  /* 0x0000000000077919 */ /* 0x000ea20000002500 */
[----:B------:R-:W-:Y:S01]  /*0070*/  PRMT R14, RZ, 0x7610, R14 ;  /* 0x00007610ff0e7816 */ /* 0x000fe2000000000e */
[----:B------:R-:W-:Y:S01]  /*0080*/  ULDC.64 UR4, c[0x0][0x118] ;  /* 0x0000460000047ab9 */ /* 0x000fe20000000a00 */
[----:B------:R-:W-:-:S04]  /*0090*/  MOV R15, RZ ;  /* 0x000000ff000f7202 */ /* 0x000fc80000000f00 */
[----:B-1----:R-:W1:Y:S01]  /*00a0*/  MUFU.RCP R5, R5 ;  /* 0x0000000500057308 */ /* 0x002e620000001000 */
[----:B0-----:R-:W-:-:S05]  /*00b0*/  IMAD.SHL.U32 R0, R0, 0x2, RZ ;  /* 0x0000000200007824 */ /* 0x001fca00078e00ff */
[----:B------:R-:W-:-:S04]  /*00c0*/  LOP3.LUT R0, R0, 0x1fe, RZ, 0xc0, !PT ;  /* 0x000001fe00007812 */ /* 0x000fc800078ec0ff */
[----:B--2---:R-:W-:Y:S02]  /*00d0*/  LEA R0, R7, R0, 0x9 ;  /* 0x0000000007007211 */ /* 0x004fe400078e48ff */
[----:B-1----:R-:W-:Y:S02]  /*00e0*/  IADD3 R2, R5, 0xffffffe, RZ ;  /* 0x0ffffffe05027810 */ /* 0x002fe40007ffe0ff */
[----:B------:R-:W-:Y:S02]  /*00f0*/  IADD3 R4, R0, 0x1, RZ ;  /* 0x0000000100047810 */ /* 0x000fe40007ffe0ff */
[----:B------:R0:W1:Y:S02]  /*0100*/  F2I.FTZ.U32.TRUNC.NTZ R3, R2 ;  /* 0x0000000200037305 */ /* 0x000064000021f000 */
[----:B------:R-:W-:Y:S02]  /*0110*/  IABS R7, R4 ;  /* 0x0000000400077213 */ /* 0x000fe40000000000 */
[----:B------:R-:W-:-:S04]  /*0120*/  LOP3.LUT R4, R4, c[0x0][0x180], RZ, 0x3c, !PT ;  /* 0x0000600004047a12 */ /* 0x000fc800078e3cff */
[----:B------:R-:W-:Y:S01]  /*0130*/  ISETP.GE.AND P1, PT, R4, RZ, PT ;  /* 0x000000ff0400720c */ /* 0x000fe20003f26270 */
[----:B0-----:R-:W-:Y:S02]  /*0140*/  IMAD.MOV.U32 R2, RZ, RZ, RZ ;  /* 0x000000ffff027224 */ /* 0x001fe400078e00ff */
[----:B-1----:R-:W-:-:S04]  /*0150*/  IMAD.MOV R6, RZ, RZ, -R3 ;  /* 0x000000ffff067224 */ /* 0x002fc800078e0a03 */
[----:B------:R-:W-:Y:S01]  /*0160*/  IMAD R5, R6, R9, RZ ;  /* 0x0000000906057224 */ /* 0x000fe200078e02ff */
[----:B------:R-:W-:-:S03]  /*0170*/  IABS R6, R0 ;  /* 0x0000000000067213 */ /* 0x000fc60000000000 */
[----:B------:R-:W-:-:S06]  /*0180*/  IMAD.HI.U32 R2, R3, R5, R2 ;  /* 0x0000000503027227 */ /* 0x000fcc00078e0002 */
[----:B------:R-:W-:-:S04]  /*0190*/  IMAD.HI.U32 R3, R2, R6, RZ ;  /* 0x0000000602037227 */ /* 0x000fc800078e00ff */
[----:B------:R-:W-:-:S04]  /*01a0*/  IMAD.HI.U32 R5, R2, R7, RZ ;  /* 0x0000000702057227 */ /* 0x000fc800078e00ff */
[----:B------:R-:W-:Y:S02]  /*01b0*/  IMAD.MOV R2, RZ, RZ, -R3 ;  /* 0x000000ffff027224 */ /* 0x000fe400078e0a03 */
[----:B------:R-:W-:Y:S02]  /*01c0*/  IMAD.MOV R8, RZ, RZ, -R5 ;  /* 0x000000ffff087224 */ /* 0x000fe400078e0a05 */
[C---:B------:R-:W-:Y:S02]  /*01d0*/  IMAD R2, R9.reuse, R2, R6 ;  /* 0x0000000209027224 */ /* 0x040fe400078e0206 */
[----:B------:R-:W-:-:S03]  /*01e0*/  IMAD R6, R9, R8, R7 ;  /* 0x0000000809067224 */ /* 0x000fc600078e0207 */
[C---:B------:R-:W-:Y:S02]  /*01f0*/  ISETP.GT.U32.AND P4, PT, R9.reuse, R2, PT ;  /* 0x000000020900720c */ /* 0x040fe40003f84070 */
[----:B------:R-:W-:-:S11]  /*0200*/  ISETP.GT.U32.AND P5, PT, R9, R6, PT ;  /* 0x000000060900720c */ /* 0x000fd60003fa4070 */
[-C--:B------:R-:W-:Y:S02]  /*0210*/  @!P4 IADD3 R2, R2, -R9.reuse, RZ ;  /* 0x800000090202c210 */ /* 0x080fe40007ffe0ff */
[----:B------:R-:W-:Y:S01]  /*0220*/  @!P5 IMAD.IADD R6, R6, 0x1, -R9 ;  /* 0x000000010606d824 */ /* 0x000fe200078e0a09 */
[----:B------:R-:W-:Y:S02]  /*0230*/  @!P4 IADD3 R3, R3, 0x1, RZ ;  /* 0x000000010303c810 */ /* 0x000fe40007ffe0ff */
[-C--:B------:R-:W-:Y:S02]  /*0240*/  ISETP.GE.U32.AND P2, PT, R2, R9.reuse, PT ;  /* 0x000000090200720c */ /* 0x080fe40003f46070 */
[----:B------:R-:W-:Y:S02]  /*0250*/  LOP3.LUT R2, R0, c[0x0][0x180], RZ, 0x3c, !PT ;  /* 0x0000600000027a12 */ /* 0x000fe400078e3cff */
[----:B------:R-:W-:Y:S02]  /*0260*/  ISETP.GE.U32.AND P3, PT, R6, R9, PT ;  /* 0x000000090600720c */ /* 0x000fe40003f66070 */
[----:B------:R-:W-:-:S02]  /*0270*/  ISETP.GE.AND P0, PT, R2, RZ, PT ;  /* 0x000000ff0200720c */ /* 0x000fc40003f06270 */
[----:B------:R-:W-:Y:S02]  /*0280*/  @!P5 IADD3 R5, R5, 0x1, RZ ;  /* 0x000000010505d810 */ /* 0x000fe40007ffe0ff */
[----:B------:R-:W-:-:S03]  /*0290*/  LOP3.LUT R2, RZ, c[0x0][0x180], RZ, 0x33, !PT ;  /* 0x00006000ff027a12 */ /* 0x000fc600078e33ff */
[----:B------:R-:W-:Y:S02]  /*02a0*/  @P2 IADD3 R3, R3, 0x1, RZ ;  /* 0x0000000103032810 */ /* 0x000fe40007ffe0ff */
[----:B------:R-:W-:Y:S02]  /*02b0*/  ISETP.NE.AND P2, PT, RZ, c[0x0][0x180], PT ;  /* 0x00006000ff007a0c */ /* 0x000fe40003f45270 */
[----:B------:R-:W-:Y:S02]  /*02c0*/  @P3 IADD3 R5, R5, 0x1, RZ ;  /* 0x0000000105053810 */ /* 0x000fe40007ffe0ff */
[----:B------:R-:W-:Y:S01]  /*02d0*/  @!P0 IMAD.MOV R3, RZ, RZ, -R3 ;  /* 0x000000ffff038224 */ /* 0x000fe200078e0a03 */
[----:B------:R-:W-:Y:S02]  /*02e0*/  ISETP.GE.AND P0, PT, R0, c[0x0][0x184], PT ;  /* 0x0000610000007a0c */ /* 0x000fe40003f06270 */
[----:B------:R-:W-:Y:S02]  /*02f0*/  @!P1 IADD3 R5, -R5, RZ, RZ ;  /* 0x000000ff05059210 */ /* 0x000fe40007ffe1ff */
[----:B------:R-:W-:-:S02]  /*0300*/  SEL R7, R2, R3, !P2 ;  /* 0x0000000302077207 */ /* 0x000fc40005000000 */
[----:B------:R-:W-:-:S03]  /*0310*/  SEL R2, R2, R5, !P2 ;  /* 0x0000000502027207 */ /* 0x000fc60005000000 */
[----:B------:R-:W-:-:S04]  /*0320*/  IMAD.HI R3, R7, 0x66666667, RZ ;  /* 0x6666666707037827 */ /* 0x000fc800078e02ff */
[----:B------:R-:W-:Y:S01]  /*0330*/  IMAD.HI R5, R2, 0x66666667, RZ ;  /* 0x6666666702057827 */ /* 0x000fe200078e02ff */
[----:B------:R-:W-:-:S04]  /*0340*/  SHF.R.U32.HI R4, RZ, 0x1f, R3 ;  /* 0x0000001fff047819 */ /* 0x000fc80000011603 */
[----:B------:R-:W-:Y:S02]  /*0350*/  SHF.R.U32.HI R6, RZ, 0x1f, R5 ;  /* 0x0000001fff067819 */ /* 0x000fe40000011605 */
[----:B------:R-:W-:Y:S02]  /*0360*/  LEA.HI.SX32 R4, R3, R4, 0x18 ;  /* 0x0000000403047211 */ /* 0x000fe400078fc2ff */
[----:B------:R-:W-:-:S03]  /*0370*/  LEA.HI.SX32 R5, R5, R6, 0x18 ;  /* 0x0000000605057211 */ /* 0x000fc600078fc2ff */
[----:B------:R-:W-:Y:S02]  /*0380*/  IMAD R4, R4, -0x280, R7 ;  /* 0xfffffd8004047824 */ /* 0x000fe400078e0207 */
[----:B------:R-:W-:Y:S02]  /*0390*/  IMAD.MOV.U32 R7, RZ, RZ, 0x2 ;  /* 0x00000002ff077424 */ /* 0x000fe400078e00ff */
[----:B------:R-:W-:Y:S02]  /*03a0*/  IMAD R10, R5, -0x280, R2 ;  /* 0xfffffd80050a7824 */ /* 0x000fe400078e0202 */
[----:B------:R-:W-:-:S04]  /*03b0*/  IMAD.WIDE R2, R0, R7, c[0x0][0x160] ;  /* 0x0000580000027625 */ /* 0x000fc800078e0207 */
[-C--:B------:R-:W-:Y:S01]  /*03c0*/  IMAD.WIDE R8, R4, R7.reuse, c[0x0][0x168] ;  /* 0x00005a0004087625 */ /* 0x080fe200078e0207 */
[----:B------:R-:W2:Y:S03]  /*03d0*/  @!P0 LDG.E.EL R12, [R2.64] ;  /* 0x00000004020c8981 */ /* 0x000ea6000c2e1900 */
[-C--:B------:R-:W-:Y:S01]  /*03e0*/  IMAD.WIDE R10, R10, R7.reuse, c[0x0][0x168] ;  /* 0x00005a000a0a7625 */ /* 0x080fe200078e0207 */
[----:B------:R-:W3:Y:S03]  /*03f0*/  @!P0 LDG.E.EL.U16 R13, [R8.64] ;  /* 0x00000004080d8981 */ /* 0x000ee6000c2e1500 */
[CC--:B------:R-:W-:Y:S01]  /*0400*/  IMAD.WIDE R4, R0.reuse, R7.reuse, c[0x0][0x170] ;  /* 0x00005c0000047625 */ /* 0x0c0fe200078e0207 */
[----:B------:R-:W4:Y:S03]  /*0410*/  @!P0 LDG.E.EL.U16 R14, [R10.64] ;  /* 0x000000040a0e8981 */ /* 0x000f26000c2e1500 */
[----:B------:R-:W-:Y:S01]  /*0420*/  IMAD.MOV.U32 R16, RZ, RZ, RZ ;  /* 0x000000ffff107224 */ /* 0x000fe200078e00ff */
[----:B------:R-:W5:Y:S01]  /*0430*/  @!P0 LDG.E.EL R15, [R4.64] ;  /* 0x00000004040f8981 */ /* 0x000f62000c2e1900 */
[----:B------:R-:W-:-:S05]  /*0440*/  IMAD.WIDE R6, R0, R7, c[0x0][0x178] ;  /* 0x00005e0000067625 */ /* 0x000fca00078e0207 */
[----:B------:R-:W5:Y:S01]  /*0450*/  @!P0 LDG.E.EL R16, [R6.64] ;  /* 0x0000000406108981 */ /* 0x000f62000c2e1900 */
[--C-:B--2---:R-:W-:Y:S02]  /*0460*/  HADD2.F32 R0, -RZ, R12.reuse.H0_H0 ;  /* 0x2000000cff007230 */ /* 0x104fe40000004100 */
[----:B------:R-:W-:Y:S02]  /*0470*/  HADD2.F32 R12, -RZ, R12.H1_H1 ;  /* 0x3000000cff0c7230 */ /* 0x000fe40000004100 */
[----:B---3--:R-:W-:Y:S02]  /*0480*/  HADD2.F32 R17, -RZ, R13.H0_H0 ;  /* 0x2000000dff117230 */ /* 0x008fe40000004100 */
[----:B----4-:R-:W-:-:S03]  /*0490*/  HADD2.F32 R13, -RZ, R14.H0_H0 ;  /* 0x2000000eff0d7230 */ /* 0x010fc60000004100 */
[----:B------:R-:W-:Y:S01]  /*04a0*/  FADD R17, R0, R17 ;  /* 0x0000001100117221 */ /* 0x000fe20000000000 */
[--C-:B-----5:R-:W-:Y:S01]  /*04b0*/  HADD2.F32 R14, -RZ, R15.reuse.H0_H0 ;  /* 0x2000000fff0e7230 */ /* 0x120fe20000004100 */
[----:B------:R-:W-:Y:S01]  /*04c0*/  FADD R12, R12, R13 ;  /* 0x0000000d0c0c7221 */ /* 0x000fe20000000000 */
[----:B------:R-:W-:Y:S02]  /*04d0*/  HADD2.F32 R15, -RZ, R15.H1_H1 ;  /* 0x3000000fff0f7230 */ /* 0x000fe40000004100 */
[--C-:B------:R-:W-:Y:S01]  /*04e0*/  HADD2.F32 R0, -RZ, R16.reuse.H0_H0 ;  /* 0x20000010ff007230 */ /* 0x100fe20000004100 */
[----:B------:R-:W-:Y:S01]  /*04f0*/  FFMA R17, R14, 0.125, R17 ;  /* 0x3e0000000e117823 */ /* 0x000fe20000000011 */
[----:B------:R-:W-:Y:S01]  /*0500*/  HADD2.F32 R16, -RZ, R16.H1_H1 ;  /* 0x30000010ff107230 */ /* 0x000fe20000004100 */
[----:B------:R-:W-:Y:S02]  /*0510*/  FFMA R15, R15, 0.125, R12 ;  /* 0x3e0000000f0f7823 */ /* 0x000fe4000000000c */
[----:B------:R-:W-:-:S02]  /*0520*/  FADD R0, R0, R17 ;  /* 0x0000001100007221 */ /* 0x000fc40000000000 */
[----:B------:R-:W-:-:S05]  /*0530*/  FADD R15, R16, R15 ;  /* 0x0000000f100f7221 */ /* 0x000fca0000000000 */
[----:B------:R-:W-:Y:S01]  /*0540*/  F2FP.F16.F32.PACK_AB R15, R15, R0 ;  /* 0x000000000f0f723e */ /* 0x000fe200000000ff */
[----:B------:R-:W-:Y:S06]  /*0550*/  @P0 EXIT ;  /* 0x000000000000094d */ /* 0x000fec0003800000 */
[----:B------:R-:W-:Y:S01]  /*0560*/  STG.E [R2.64], R15 ;  /* 0x0000000f02007986 */ /* 0x000fe2000c101904 */
[----:B------:R-:W-:Y:S05]  /*0570*/  EXIT ;  /* 0x000000000000794d */ /* 0x000fea0003800000 */
.L_x_0:
[----:B------:R-:W-:-:S00]  /*0580*/  BRA `(.L_x_0) ;  /* 0xfffffff000007947 */ /* 0x000fc0000383ffff */
[----:B------:R-:W-:-:S00]  /*0590*/  NOP ;  /* 0x0000000000007918 */ /* 0x000fc00000000000 */
        /* <DEDUP_REMOVED lines=14> */
.L_x_1:
